	.headerflags	@"EF_CUDA_TEXMODE_UNIFIED EF_CUDA_64BIT_ADDRESS EF_CUDA_ACCELERATORS EF_CUDA_SM90 EF_CUDA_VIRTUAL_SM(EF_CUDA_SM90)"
	.elftype	@"ET_EXEC"


//--------------------- .nv.info                  --------------------------
	.section	.nv.info,"",@"SHT_CUDA_INFO"
	.align	4


	//----- nvinfo : EIATTR_REGCOUNT
	.align		4
        /*0000*/ 	.byte	0x04, 0x2f
        /*0002*/ 	.short	(.L_1 - .L_0)
	.align		4
.L_0:
        /*0004*/ 	.word	index@(triton_poi_fused_cat_4)
        /*0008*/ 	.word	0x00000020


	//----- nvinfo : EIATTR_MIN_STACK_SIZE
	.align		4
.L_1:
        /*000c*/ 	.byte	0x04, 0x12
        /*000e*/ 	.short	(.L_3 - .L_2)
	.align		4
.L_2:
        /*0010*/ 	.word	index@(triton_poi_fused_cat_4)
        /*0014*/ 	.word	0x00000000


	//----- nvinfo : EIATTR_FRAME_SIZE
	.align		4
.L_3:
        /*0018*/ 	.byte	0x04, 0x11
        /*001a*/ 	.short	(.L_5 - .L_4)
	.align		4
.L_4:
        /*001c*/ 	.word	index@(triton_poi_fused_cat_4)
        /*0020*/ 	.word	0x00000000


	//----- nvinfo : EIATTR_MIN_STACK_SIZE
	.align		4
.L_5:
        /*0024*/ 	.byte	0x04, 0x12
        /*0026*/ 	.short	(.L_7 - .L_6)
	.align		4
.L_6:
        /*0028*/ 	.word	index@(triton_poi_fused_cat_4)
        /*002c*/ 	.word	0x00000000
.L_7:


//--------------------- .nv.info.triton_poi_fused_cat_4 --------------------------
	.section	.nv.info.triton_poi_fused_cat_4,"",@"SHT_CUDA_INFO"
	.sectionflags	@""
	.align	4


	//----- nvinfo : EIATTR_CUDA_API_VERSION
	.align		4
        /*0000*/ 	.byte	0x04, 0x37
        /*0002*/ 	.short	(.L_9 - .L_8)
.L_8:
        /*0004*/ 	.word	0x0000007c


	//----- nvinfo : EIATTR_KPARAM_INFO
	.align		4
.L_9:
        /*0008*/ 	.byte	0x04, 0x17
        /*000a*/ 	.short	(.L_11 - .L_10)
.L_10:
        /*000c*/ 	.word	0x00000000
        /*0010*/ 	.short	0x0009
        /*0012*/ 	.short	0x0048
        /*0014*/ 	.byte	0x00, 0xf0, 0x11, 0x00


	//----- nvinfo : EIATTR_KPARAM_INFO
	.align		4
.L_11:
        /*0018*/ 	.byte	0x04, 0x17
        /*001a*/ 	.short	(.L_13 - .L_12)
.L_12:
        /*001c*/ 	.word	0x00000000
        /*0020*/ 	.short	0x0008
        /*0022*/ 	.short	0x0040
        /*0024*/ 	.byte	0x00, 0xf4, 0x21, 0x00


	//----- nvinfo : EIATTR_KPARAM_INFO
	.align		4
.L_13:
        /*0028*/ 	.byte	0x04, 0x17
        /*002a*/ 	.short	(.L_15 - .L_14)
.L_14:
        /*002c*/ 	.word	0x00000000
        /*0030*/ 	.short	0x0007
        /*0032*/ 	.short	0x0038
        /*0034*/ 	.byte	0x00, 0xf4, 0x21, 0x00


	//----- nvinfo : EIATTR_KPARAM_INFO
	.align		4
.L_15:
        /*0038*/ 	.byte	0x04, 0x17
        /*003a*/ 	.short	(.L_17 - .L_16)
.L_16:
        /*003c*/ 	.word	0x00000000
        /*0040*/ 	.short	0x0006
        /*0042*/ 	.short	0x0030
        /*0044*/ 	.byte	0x00, 0xf4, 0x21, 0x00


	//----- nvinfo : EIATTR_KPARAM_INFO
	.align		4
.L_17:
        /*0048*/ 	.byte	0x04, 0x17
        /*004a*/ 	.short	(.L_19 - .L_18)
.L_18:
        /*004c*/ 	.word	0x00000000
        /*0050*/ 	.short	0x0005
        /*0052*/ 	.short	0x0028
        /*0054*/ 	.byte	0x00, 0xf4, 0x21, 0x00


	//----- nvinfo : EIATTR_KPARAM_INFO
	.align		4
.L_19:
        /*0058*/ 	.byte	0x04, 0x17
        /*005a*/ 	.short	(.L_21 - .L_20)
.L_20:
        /*005c*/ 	.word	0x00000000
        /*0060*/ 	.short	0x0004
        /*0062*/ 	.short	0x0020
        /*0064*/ 	.byte	0x00, 0xf4, 0x21, 0x00


	//----- nvinfo : EIATTR_KPARAM_INFO
	.align		4
.L_21:
        /*0068*/ 	.byte	0x04, 0x17
        /*006a*/ 	.short	(.L_23 - .L_22)
.L_22:
        /*006c*/ 	.word	0x00000000
        /*0070*/ 	.short	0x0003
        /*0072*/ 	.short	0x0018
        /*0074*/ 	.byte	0x00, 0xf4, 0x21, 0x00


	//----- nvinfo : EIATTR_KPARAM_INFO
	.align		4
.L_23:
        /*0078*/ 	.byte	0x04, 0x17
        /*007a*/ 	.short	(.L_25 - .L_24)
.L_24:
        /*007c*/ 	.word	0x00000000
        /*0080*/ 	.short	0x0002
        /*0082*/ 	.short	0x0010
        /*0084*/ 	.byte	0x00, 0xf4, 0x21, 0x00


	//----- nvinfo : EIATTR_KPARAM_INFO
	.align		4
.L_25:
        /*0088*/ 	.byte	0x04, 0x17
        /*008a*/ 	.short	(.L_27 - .L_26)
.L_26:
        /*008c*/ 	.word	0x00000000
        /*0090*/ 	.short	0x0001
        /*0092*/ 	.short	0x0008
        /*0094*/ 	.byte	0x00, 0xf4, 0x21, 0x00


	//----- nvinfo : EIATTR_KPARAM_INFO
	.align		4
.L_27:
        /*0098*/ 	.byte	0x04, 0x17
        /*009a*/ 	.short	(.L_29 - .L_28)
.L_28:
        /*009c*/ 	.word	0x00000000
        /*00a0*/ 	.short	0x0000
        /*00a2*/ 	.short	0x0000
        /*00a4*/ 	.byte	0x00, 0xf4, 0x21, 0x00


	//----- nvinfo : EIATTR_SPARSE_MMA_MASK
	.align		4
.L_29:
        /*00a8*/ 	.byte	0x03, 0x50
        /*00aa*/ 	.short	0x0000


	//----- nvinfo : EIATTR_MAXREG_COUNT
	.align		4
        /*00ac*/ 	.byte	0x03, 0x1b
        /*00ae*/ 	.short	0x00ff


	//----- nvinfo : EIATTR_EXIT_INSTR_OFFSETS
	.align		4
        /*00b0*/ 	.byte	0x04, 0x1c
        /*00b2*/ 	.short	(.L_31 - .L_30)


	//   ....[0]....
.L_30:
        /*00b4*/ 	.word	0x000006b0


	//   ....[1]....
        /*00b8*/ 	.word	0x000006d0


	//----- nvinfo : EIATTR_REQNTID
	.align		4
.L_31:
        /*00bc*/ 	.byte	0x04, 0x10
        /*00be*/ 	.short	(.L_33 - .L_32)
.L_32:
        /*00c0*/ 	.word	0x00000080
        /*00c4*/ 	.word	0x00000001
        /*00c8*/ 	.word	0x00000001


	//----- nvinfo : EIATTR_CBANK_PARAM_SIZE
	.align		4
.L_33:
        /*00cc*/ 	.byte	0x03, 0x19
        /*00ce*/ 	.short	0x004c


	//----- nvinfo : EIATTR_PARAM_CBANK
	.align		4
        /*00d0*/ 	.byte	0x04, 0x0a
        /*00d2*/ 	.short	(.L_35 - .L_34)
	.align		4
.L_34:
        /*00d4*/ 	.word	index@(.nv.constant0.triton_poi_fused_cat_4)
        /*00d8*/ 	.short	0x0210
        /*00da*/ 	.short	0x004c


	//----- nvinfo : EIATTR_SW_WAR
	.align		4
.L_35:
        /*00dc*/ 	.byte	0x04, 0x36
        /*00de*/ 	.short	(.L_37 - .L_36)
.L_36:
        /*00e0*/ 	.word	0x00000008
.L_37:


//--------------------- .nv.callgraph             --------------------------
	.section	.nv.callgraph,"",@"SHT_CUDA_CALLGRAPH"
	.align	4
	.sectionentsize	8
	.align		4
        /*0000*/ 	.word	0x00000000
	.align		4
        /*0004*/ 	.word	0xffffffff
	.align		4
        /*0008*/ 	.word	0x00000000
	.align		4
        /*000c*/ 	.word	0xfffffffe
	.align		4
        /*0010*/ 	.word	0x00000000
	.align		4
        /*0014*/ 	.word	0xfffffffd
	.align		4
        /*0018*/ 	.word	0x00000000
	.align		4
        /*001c*/ 	.word	0xfffffffc


//--------------------- .text.triton_poi_fused_cat_4 --------------------------
	.section	.text.triton_poi_fused_cat_4,"ax",@progbits
	.align	128
        .global         triton_poi_fused_cat_4
        .type           triton_poi_fused_cat_4,@function
        .size           triton_poi_fused_cat_4,(.L_x_1 - triton_poi_fused_cat_4)
        .other          triton_poi_fused_cat_4,@"STO_CUDA_ENTRY STV_DEFAULT"
triton_poi_fused_cat_4:
.text.triton_poi_fused_cat_4:
[----:B------:R-:W0:Y:S01]  /*0000*/  LDC R1, c[0x0][0x28] ;  /* 0x00000a00ff017b82 */ /* 0x000e220000000800 */
[----:B------:R-:W1:Y:S01]  /*0010*/  S2R R0, SR_TID.X ;  /* 0x0000000000007919 */ /* 0x000e620000002100 */
[----:B------:R-:W-:Y:S01]  /*0020*/  CS2R R18, SRZ ;  /* 0x0000000000127805 */ /* 0x000fe2000001ff00 */
[----:B------:R-:W2:Y:S01]  /*0030*/  S2R R17, SR_CTAID.X ;  /* 0x0000000000117919 */ /* 0x000ea20000002500 */
[----:B------:R-:W-:Y:S01]  /*0040*/  IMAD.MOV.U32 R24, RZ, RZ, RZ ;  /* 0x000000ffff187224 */ /* 0x000fe200078e00ff */
[----:B------:R-:W-:Y:S01]  /*0050*/  ULDC.64 UR4, c[0x0][0x208] ;  /* 0x0000820000047ab9 */ /* 0x000fe20000000a00 */
[----:B------:R-:W-:Y:S02]  /*0060*/  IMAD.MOV.U32 R22, RZ, RZ, RZ ;  /* 0x000000ffff167224 */ /* 0x000fe400078e00ff */
[----:B------:R-:W3:Y:S08]  /*0070*/  LDC.64 R26, c[0x0][0x230] ;  /* 0x00008c00ff1a7b82 */ /* 0x000ef00000000a00 */
[----:B------:R-:W4:Y:S08]  /*0080*/  LDC.64 R12, c[0x0][0x238] ;  /* 0x00008e00ff0c7b82 */ /* 0x000f300000000a00 */
[----:B------:R-:W5:Y:S01]  /*0090*/  LDC.64 R14, c[0x0][0x248] ;  /* 0x00009200ff0e7b82 */ /* 0x000f620000000a00 */
[----:B-1----:R-:W-:Y:S01]  /*00a0*/  IMAD.SHL.U32 R0, R0, 0x2, RZ ;  /* 0x0000000200007824 */ /* 0x002fe200078e00ff */
[----:B--2---:R-:W-:-:S04]  /*00b0*/  SHF.R.S32.HI R2, RZ, 0x17, R17 ;  /* 0x00000017ff027819 */ /* 0x004fc80000011411 */
[----:B------:R-:W-:Y:S02]  /*00c0*/  LOP3.LUT R0, R0, 0xfe, RZ, 0xc0, !PT ;  /* 0x000000fe00007812 */ /* 0x000fe400078ec0ff */
[----:B------:R-:W-:-:S03]  /*00d0*/  SGXT R2, R2, 0x1 ;  /* 0x000000010202781a */ /* 0x000fc60000000200 */
[----:B------:R-:W-:-:S05]  /*00e0*/  IMAD R17, R17, 0x100, R0 ;  /* 0x0000010011117824 */ /* 0x000fca00078e0200 */
[----:B------:R-:W-:Y:S02]  /*00f0*/  LEA.HI R0, R2, R17, RZ, 0x4 ;  /* 0x0000001102007211 */ /* 0x000fe400078f20ff */
[----:B------:R-:W-:Y:S01]  /*0100*/  SHF.R.S32.HI R4, RZ, 0x1f, R17 ;  /* 0x0000001fff047819 */ /* 0x000fe20000011411 */
[----:B------:R-:W1:Y:S01]  /*0110*/  LDC.64 R2, c[0x0][0x220] ;  /* 0x00008800ff027b82 */ /* 0x000e620000000a00 */
[----:B------:R-:W-:Y:S02]  /*0120*/  SHF.R.S32.HI R21, RZ, 0x4, R0 ;  /* 0x00000004ff157819 */ /* 0x000fe40000011400 */
[----:B------:R-:W-:Y:S02]  /*0130*/  LOP3.LUT R6, R0, 0xfffffff0, RZ, 0xc0, !PT ;  /* 0xfffffff000067812 */ /* 0x000fe400078ec0ff */
[----:B------:R-:W-:Y:S02]  /*0140*/  LEA.HI R5, R21, R21, RZ, 0x4 ;  /* 0x0000001515057211 */ /* 0x000fe400078f20ff */
[----:B------:R-:W-:Y:S01]  /*0150*/  LEA.HI R0, R4, R17, RZ, 0x8 ;  /* 0x0000001104007211 */ /* 0x000fe200078f40ff */
[----:B------:R-:W-:Y:S01]  /*0160*/  IMAD.IADD R6, R17, 0x1, -R6 ;  /* 0x0000000111067824 */ /* 0x000fe200078e0a06 */
[----:B------:R-:W-:-:S02]  /*0170*/  LOP3.LUT R8, R5, 0xfffffff0, RZ, 0xc0, !PT ;  /* 0xfffffff005087812 */ /* 0x000fc400078ec0ff */
[----:B------:R-:W2:Y:S01]  /*0180*/  LDC.64 R4, c[0x0][0x228] ;  /* 0x00008a00ff047b82 */ /* 0x000ea20000000a00 */
[----:B------:R-:W-:Y:S02]  /*0190*/  SHF.R.S32.HI R23, RZ, 0x8, R0 ;  /* 0x00000008ff177819 */ /* 0x000fe40000011400 */
[----:B------:R-:W-:-:S03]  /*01a0*/  IMAD.IADD R21, R21, 0x1, -R8 ;  /* 0x0000000115157824 */ /* 0x000fc600078e0a08 */
[----:B------:R-:W-:Y:S02]  /*01b0*/  IMAD R6, R23, 0x40, R6 ;  /* 0x0000004017067824 */ /* 0x000fe400078e0206 */
[C---:B------:R-:W-:Y:S01]  /*01c0*/  LOP3.LUT R10, R21.reuse, 0xfffffffc, RZ, 0xc0, !PT ;  /* 0xfffffffc150a7812 */ /* 0x040fe200078ec0ff */
[----:B------:R-:W-:-:S03]  /*01d0*/  VIADD R7, R21, 0xfffffffc ;  /* 0xfffffffc15077836 */ /* 0x000fc60000000000 */
[----:B------:R-:W-:Y:S01]  /*01e0*/  ISETP.NE.AND P0, PT, R10, 0x4, PT ;  /* 0x000000040a00780c */ /* 0x000fe20003f05270 */
[----:B------:R-:W-:-:S03]  /*01f0*/  IMAD R9, R7, 0x10, R6 ;  /* 0x0000001007097824 */ /* 0x000fc600078e0206 */
[----:B------:R-:W-:Y:S01]  /*0200*/  ISETP.LT.AND P6, PT, R17, 0x400, !P0 ;  /* 0x000004001100780c */ /* 0x000fe200047c1270 */
[----:B-1----:R-:W-:Y:S02]  /*0210*/  IMAD.WIDE R2, R9, 0x4, R2 ;  /* 0x0000000409027825 */ /* 0x002fe400078e0202 */
[----:B------:R-:W1:Y:S02]  /*0220*/  LDC.64 R8, c[0x0][0x240] ;  /* 0x00009000ff087b82 */ /* 0x000e640000000a00 */
[----:B--2---:R-:W-:-:S08]  /*0230*/  IMAD.WIDE R4, R7, 0x4, R4 ;  /* 0x0000000407047825 */ /* 0x004fd000078e0204 */
[----:B------:R2:W5:Y:S04]  /*0240*/  @P6 LDG.E.64 R18, desc[UR4][R2.64] ;  /* 0x0000000402126981 */ /* 0x000568000c1e1b00 */
[----:B------:R-:W5:Y:S04]  /*0250*/  @P6 LDG.E.EL R24, desc[UR4][R4.64] ;  /* 0x0000000404186981 */ /* 0x000f68000c2e1900 */
[----:B------:R1:W5:Y:S01]  /*0260*/  @P6 LDG.E.EL R22, desc[UR4][R4.64] ;  /* 0x0000000404166981 */ /* 0x000362000c2e1900 */
[----:B------:R-:W-:Y:S01]  /*0270*/  IMAD R6, R21, 0x10, R6 ;  /* 0x0000001015067824 */ /* 0x000fe200078e0206 */
[----:B------:R-:W-:-:S02]  /*0280*/  ISETP.NE.AND P1, PT, R10, 0x8, PT ;  /* 0x000000080a00780c */ /* 0x000fc40003f25270 */
[----:B------:R-:W-:Y:S01]  /*0290*/  LOP3.LUT R0, R0, 0xffffff00, RZ, 0xc0, !PT ;  /* 0xffffff0000007812 */ /* 0x000fe200078ec0ff */
[C---:B------:R-:W-:Y:S01]  /*02a0*/  VIADD R7, R6.reuse, 0xffffff40 ;  /* 0xffffff4006077836 */ /* 0x040fe20000000000 */
[----:B------:R-:W-:Y:S01]  /*02b0*/  ISETP.LT.AND P2, PT, R17, 0x400, !P1 ;  /* 0x000004001100780c */ /* 0x000fe20004f41270 */
[----:B--2---:R-:W-:Y:S01]  /*02c0*/  VIADD R3, R6, 0xffffff80 ;  /* 0xffffff8006037836 */ /* 0x004fe20000000000 */
[----:B------:R-:W-:Y:S01]  /*02d0*/  ISETP.GT.AND P3, PT, R21, 0xb, PT ;  /* 0x0000000b1500780c */ /* 0x000fe20003f64270 */
[----:B-1----:R-:W-:Y:S01]  /*02e0*/  IMAD.WIDE R8, R7, 0x4, R8 ;  /* 0x0000000407087825 */ /* 0x002fe200078e0208 */
[----:B0-----:R-:W0:Y:S03]  /*02f0*/  LDC.64 R4, c[0x0][0x210] ;  /* 0x00008400ff047b82 */ /* 0x001e260000000a00 */
[----:B---3--:R-:W-:Y:S01]  /*0300*/  IMAD.WIDE R26, R3, 0x4, R26 ;  /* 0x00000004031a7825 */ /* 0x008fe200078e021a */
[----:B------:R-:W-:-:S03]  /*0310*/  CS2R R2, SRZ ;  /* 0x0000000000027805 */ /* 0x000fc6000001ff00 */
[C---:B------:R-:W-:Y:S01]  /*0320*/  IMAD.IADD R0, R17.reuse, 0x1, -R0 ;  /* 0x0000000111007824 */ /* 0x040fe200078e0a00 */
[----:B------:R-:W1:Y:S01]  /*0330*/  LDC.64 R6, c[0x0][0x218] ;  /* 0x00008600ff067b82 */ /* 0x000e620000000a00 */
[----:B------:R-:W-:Y:S01]  /*0340*/  ISETP.LT.AND P4, PT, R17, 0x400, P3 ;  /* 0x000004001100780c */ /* 0x000fe20001f81270 */
[----:B------:R-:W-:Y:S01]  /*0350*/  IMAD.MOV.U32 R16, RZ, RZ, RZ ;  /* 0x000000ffff107224 */ /* 0x000fe200078e00ff */
[----:B------:R-:W-:Y:S01]  /*0360*/  ISETP.GE.AND P5, PT, R21, 0x4, PT ;  /* 0x000000041500780c */ /* 0x000fe20003fa6270 */
[----:B------:R-:W-:Y:S01]  /*0370*/  IMAD R23, R23, 0x40, R0 ;  /* 0x0000004017177824 */ /* 0x000fe200078e0200 */
[----:B------:R2:W3:Y:S01]  /*0380*/  @P2 LDG.E.64 R2, desc[UR4][R26.64] ;  /* 0x000000041a022981 */ /* 0x0004e2000c1e1b00 */
[----:B------:R-:W-:Y:S01]  /*0390*/  IMAD.MOV.U32 R0, RZ, RZ, RZ ;  /* 0x000000ffff007224 */ /* 0x000fe200078e00ff */
[----:B------:R-:W-:Y:S01]  /*03a0*/  CS2R R10, SRZ ;  /* 0x00000000000a7805 */ /* 0x000fe2000001ff00 */
[----:B----4-:R-:W-:-:S04]  /*03b0*/  IMAD.WIDE R12, R21, 0x4, R12 ;  /* 0x00000004150c7825 */ /* 0x010fc800078e020c */
[----:B-----5:R-:W-:Y:S01]  /*03c0*/  IMAD.WIDE R14, R21, 0x4, R14 ;  /* 0x00000004150e7825 */ /* 0x020fe200078e020e */
[----:B------:R-:W4:Y:S01]  /*03d0*/  @P2 LDG.E.EL R16, desc[UR4][R12.64+-0x20] ;  /* 0xffffe0040c102981 */ /* 0x000f22000c2e1900 */
[----:B--2---:R-:W-:-:S03]  /*03e0*/  CS2R R26, SRZ ;  /* 0x00000000001a7805 */ /* 0x004fc6000001ff00 */
[----:B------:R-:W2:Y:S01]  /*03f0*/  @P2 LDG.E.EL R0, desc[UR4][R12.64+-0x20] ;  /* 0xffffe0040c002981 */ /* 0x000ea2000c2e1900 */
[----:B0-----:R-:W-:-:S03]  /*0400*/  IMAD.WIDE R4, R23, 0x4, R4 ;  /* 0x0000000417047825 */ /* 0x001fc600078e0204 */
[----:B------:R0:W5:Y:S01]  /*0410*/  @P4 LDG.E.64 R10, desc[UR4][R8.64] ;  /* 0x00000004080a4981 */ /* 0x000162000c1e1b00 */
[----:B-1----:R-:W-:-:S03]  /*0420*/  IMAD.WIDE R6, R21, 0x4, R6 ;  /* 0x0000000415067825 */ /* 0x002fc600078e0206 */
[----:B------:R-:W5:Y:S01]  /*0430*/  @P4 LDG.E.EL R26, desc[UR4][R14.64+-0x30] ;  /* 0xffffd0040e1a4981 */ /* 0x000f62000c2e1900 */
[----:B------:R-:W-:Y:S01]  /*0440*/  IMAD.MOV.U32 R21, RZ, RZ, RZ ;  /* 0x000000ffff157224 */ /* 0x000fe200078e00ff */
[----:B0-----:R-:W0:Y:S01]  /*0450*/  LDC.64 R8, c[0x0][0x250] ;  /* 0x00009400ff087b82 */ /* 0x001e220000000a00 */
[----:B------:R-:W-:Y:S01]  /*0460*/  SEL R20, R18, RZ, P6 ;  /* 0x000000ff12147207 */ /* 0x000fe20003000000 */
[----:B------:R-:W-:Y:S01]  /*0470*/  IMAD.MOV.U32 R18, RZ, RZ, RZ ;  /* 0x000000ffff127224 */ /* 0x000fe200078e00ff */
[----:B------:R-:W-:Y:S02]  /*0480*/  SEL R19, R19, RZ, P6 ;  /* 0x000000ff13137207 */ /* 0x000fe40003000000 */
[----:B------:R-:W-:-:S03]  /*0490*/  SEL R25, R24, RZ, P6 ;  /* 0x000000ff18197207 */ /* 0x000fc60003000000 */
[----:B------:R-:W5:Y:S01]  /*04a0*/  @P4 LDG.E.EL R18, desc[UR4][R14.64+-0x30] ;  /* 0xffffd0040e124981 */ /* 0x000f62000c2e1900 */
[----:B------:R-:W-:Y:S02]  /*04b0*/  SEL R24, R22, RZ, P6 ;  /* 0x000000ff16187207 */ /* 0x000fe40003000000 */
[----:B------:R-:W-:Y:S02]  /*04c0*/  ISETP.LT.AND P6, PT, R17, 0x400, !P5 ;  /* 0x000004001100780c */ /* 0x000fe40006fc1270 */
[----:B------:R-:W-:-:S11]  /*04d0*/  CS2R R22, SRZ ;  /* 0x0000000000167805 */ /* 0x000fd6000001ff00 */
[----:B------:R1:W5:Y:S04]  /*04e0*/  @P6 LDG.E.64 R22, desc[UR4][R4.64] ;  /* 0x0000000404166981 */ /* 0x000368000c1e1b00 */
[----:B------:R-:W5:Y:S04]  /*04f0*/  @P6 LDG.E.EL R21, desc[UR4][R6.64] ;  /* 0x0000000406156981 */ /* 0x000f68000c2e1900 */
[----:B------:R0:W5:Y:S01]  /*0500*/  @P6 LDG.E.EL R27, desc[UR4][R6.64] ;  /* 0x00000004061b6981 */ /* 0x000162000c2e1900 */
[----:B---3--:R-:W-:Y:S02]  /*0510*/  SEL R13, R3, RZ, P2 ;  /* 0x000000ff030d7207 */ /* 0x008fe40001000000 */
[----:B------:R-:W-:-:S02]  /*0520*/  SEL R2, R2, RZ, P2 ;  /* 0x000000ff02027207 */ /* 0x000fc40001000000 */
[----:B----4-:R-:W-:Y:S02]  /*0530*/  SEL R3, R16, RZ, P2 ;  /* 0x000000ff10037207 */ /* 0x010fe40001000000 */
[----:B--2---:R-:W-:Y:S02]  /*0540*/  SEL R0, R0, RZ, P2 ;  /* 0x000000ff00007207 */ /* 0x004fe40001000000 */
[----:B------:R-:W-:Y:S02]  /*0550*/  ISETP.GE.AND P2, PT, R17, 0x400, PT ;  /* 0x000004001100780c */ /* 0x000fe40003f46270 */
[----:B-----5:R-:W-:Y:S02]  /*0560*/  SEL R10, R10, RZ, P4 ;  /* 0x000000ff0a0a7207 */ /* 0x020fe40002000000 */
[----:B------:R-:W-:Y:S02]  /*0570*/  SEL R11, R11, RZ, P4 ;  /* 0x000000ff0b0b7207 */ /* 0x000fe40002000000 */
[----:B------:R-:W-:Y:S01]  /*0580*/  SEL R26, R26, RZ, P4 ;  /* 0x000000ff1a1a7207 */ /* 0x000fe20002000000 */
[----:B------:R-:W-:-:S04]  /*0590*/  FADD R3, R2, R3 ;  /* 0x0000000302037221 */ /* 0x000fc80000000000 */
[----:B-1----:R-:W-:Y:S01]  /*05a0*/  FADD R4, R11, R26 ;  /* 0x0000001a0b047221 */ /* 0x002fe20000000000 */
[----:B------:R-:W-:Y:S01]  /*05b0*/  FADD R20, R20, R25 ;  /* 0x0000001914147221 */ /* 0x000fe20000000000 */
[----:B------:R-:W-:Y:S01]  /*05c0*/  FADD R19, R19, R24 ;  /* 0x0000001813137221 */ /* 0x000fe20000000000 */
[----:B------:R-:W-:Y:S02]  /*05d0*/  FADD R0, R13, R0 ;  /* 0x000000000d007221 */ /* 0x000fe40000000000 */
[----:B------:R-:W-:Y:S01]  /*05e0*/  @P1 FSEL R0, R4, RZ, P3 ;  /* 0x000000ff04001208 */ /* 0x000fe20001800000 */
[----:B0-----:R-:W-:Y:S01]  /*05f0*/  IMAD.WIDE R8, R17, 0x4, R8 ;  /* 0x0000000411087825 */ /* 0x001fe200078e0208 */
[----:B------:R-:W-:-:S05]  /*0600*/  SEL R29, R18, RZ, P4 ;  /* 0x000000ff121d7207 */ /* 0x000fca0002000000 */
[----:B------:R-:W-:-:S05]  /*0610*/  FADD R2, R10, R29 ;  /* 0x0000001d0a027221 */ /* 0x000fca0000000000 */
[----:B------:R-:W-:Y:S02]  /*0620*/  @P1 FSEL R3, R2, RZ, P3 ;  /* 0x000000ff02031208 */ /* 0x000fe40001800000 */
[----:B------:R-:W-:Y:S02]  /*0630*/  SEL R22, R22, RZ, P6 ;  /* 0x000000ff16167207 */ /* 0x000fe40003000000 */
[----:B------:R-:W-:Y:S02]  /*0640*/  SEL R6, R23, RZ, P6 ;  /* 0x000000ff17067207 */ /* 0x000fe40003000000 */
[----:B------:R-:W-:Y:S02]  /*0650*/  SEL R21, R21, RZ, P6 ;  /* 0x000000ff15157207 */ /* 0x000fe40003000000 */
[----:B------:R-:W-:-:S03]  /*0660*/  SEL R27, R27, RZ, P6 ;  /* 0x000000ff1b1b7207 */ /* 0x000fc60003000000 */
[----:B------:R-:W-:Y:S01]  /*0670*/  FADD R26, R22, R21 ;  /* 0x00000015161a7221 */ /* 0x000fe20000000000 */
[----:B------:R-:W-:Y:S01]  /*0680*/  @P5 FSEL R26, R20, R3, !P0 ;  /* 0x00000003141a5208 */ /* 0x000fe20004000000 */
[----:B------:R-:W-:Y:S01]  /*0690*/  FADD R27, R6, R27 ;  /* 0x0000001b061b7221 */ /* 0x000fe20000000000 */
[----:B------:R-:W-:Y:S01]  /*06a0*/  @P5 FSEL R27, R19, R0, !P0 ;  /* 0x00000000131b5208 */ /* 0x000fe20004000000 */
[----:B------:R-:W-:Y:S06]  /*06b0*/  @P2 EXIT ;  /* 0x000000000000294d */ /* 0x000fec0003800000 */
[----:B------:R-:W-:Y:S01]  /*06c0*/  STG.E.64 desc[UR4][R8.64], R26 ;  /* 0x0000001a08007986 */ /* 0x000fe2000c101b04 */
[----:B------:R-:W-:Y:S05]  /*06d0*/  EXIT ;  /* 0x000000000000794d */ /* 0x000fea0003800000 */
.L_x_0:
[----:B------:R-:W-:-:S00]  /*06e0*/  BRA `(.L_x_0) ;  /* 0xfffffffc00fc7947 */ /* 0x000fc0000383ffff */
[----:B------:R-:W-:-:S00]  /*06f0*/  NOP ;  /* 0x0000000000007918 */ /* 0x000fc00000000000 */
        /* <DEDUP_REMOVED lines=8> */
.L_x_1:


//--------------------- .nv.constant0.triton_poi_fused_cat_4 --------------------------
	.section	.nv.constant0.triton_poi_fused_cat_4,"a",@progbits
	.sectionflags	@""
	.align	4
.nv.constant0.triton_poi_fused_cat_4:
	.zero		604
